	.headerflags	@"EF_CUDA_TEXMODE_UNIFIED EF_CUDA_64BIT_ADDRESS EF_CUDA_ACCELERATORS EF_CUDA_SM90 EF_CUDA_VIRTUAL_SM(EF_CUDA_SM90)"
	.elftype	@"ET_EXEC"


//--------------------- .nv.info                  --------------------------
	.section	.nv.info,"",@"SHT_CUDA_INFO"
	.align	4


	//----- nvinfo : EIATTR_REGCOUNT
	.align		4
        /*0000*/ 	.byte	0x04, 0x2f
        /*0002*/ 	.short	(.L_2 - .L_1)
	.align		4
.L_1:
        /*0004*/ 	.word	index@(triton_poi_fused_add_convolution_elu_mul_15)
        /*0008*/ 	.word	0x00000014


	//----- nvinfo : EIATTR_MIN_STACK_SIZE
	.align		4
.L_2:
        /*000c*/ 	.byte	0x04, 0x12
        /*000e*/ 	.short	(.L_4 - .L_3)
	.align		4
.L_3:
        /*0010*/ 	.word	index@(triton_poi_fused_add_convolution_elu_mul_15)
        /*0014*/ 	.word	0x00000000


	//----- nvinfo : EIATTR_FRAME_SIZE
	.align		4
.L_4:
        /*0018*/ 	.byte	0x04, 0x11
        /*001a*/ 	.short	(.L_6 - .L_5)
	.align		4
.L_5:
        /*001c*/ 	.word	index@(triton_poi_fused_add_convolution_elu_mul_15)
        /*0020*/ 	.word	0x00000000


	//----- nvinfo : EIATTR_MIN_STACK_SIZE
	.align		4
.L_6:
        /*0024*/ 	.byte	0x04, 0x12
        /*0026*/ 	.short	(.L_8 - .L_7)
	.align		4
.L_7:
        /*0028*/ 	.word	index@(triton_poi_fused_add_convolution_elu_mul_15)
        /*002c*/ 	.word	0x00000000
.L_8:


//--------------------- .nv.info.triton_poi_fused_add_convolution_elu_mul_15 --------------------------
	.section	.nv.info.triton_poi_fused_add_convolution_elu_mul_15,"",@"SHT_CUDA_INFO"
	.sectionflags	@""
	.align	4


	//----- nvinfo : EIATTR_CUDA_API_VERSION
	.align		4
        /*0000*/ 	.byte	0x04, 0x37
        /*0002*/ 	.short	(.L_10 - .L_9)
.L_9:
        /*0004*/ 	.word	0x0000007c


	//----- nvinfo : EIATTR_KPARAM_INFO
	.align		4
.L_10:
        /*0008*/ 	.byte	0x04, 0x17
        /*000a*/ 	.short	(.L_12 - .L_11)
.L_11:
        /*000c*/ 	.word	0x00000000
        /*0010*/ 	.short	0x0005
        /*0012*/ 	.short	0x0028
        /*0014*/ 	.byte	0x00, 0xf0, 0x11, 0x00


	//----- nvinfo : EIATTR_KPARAM_INFO
	.align		4
.L_12:
        /*0018*/ 	.byte	0x04, 0x17
        /*001a*/ 	.short	(.L_14 - .L_13)
.L_13:
        /*001c*/ 	.word	0x00000000
        /*0020*/ 	.short	0x0004
        /*0022*/ 	.short	0x0020
        /*0024*/ 	.byte	0x00, 0xf4, 0x21, 0x00


	//----- nvinfo : EIATTR_KPARAM_INFO
	.align		4
.L_14:
        /*0028*/ 	.byte	0x04, 0x17
        /*002a*/ 	.short	(.L_16 - .L_15)
.L_15:
        /*002c*/ 	.word	0x00000000
        /*0030*/ 	.short	0x0003
        /*0032*/ 	.short	0x0018
        /*0034*/ 	.byte	0x00, 0xf4, 0x21, 0x00


	//----- nvinfo : EIATTR_KPARAM_INFO
	.align		4
.L_16:
        /*0038*/ 	.byte	0x04, 0x17
        /*003a*/ 	.short	(.L_18 - .L_17)
.L_17:
        /*003c*/ 	.word	0x00000000
        /*0040*/ 	.short	0x0002
        /*0042*/ 	.short	0x0010
        /*0044*/ 	.byte	0x00, 0xf4, 0x21, 0x00


	//----- nvinfo : EIATTR_KPARAM_INFO
	.align		4
.L_18:
        /*0048*/ 	.byte	0x04, 0x17
        /*004a*/ 	.short	(.L_20 - .L_19)
.L_19:
        /*004c*/ 	.word	0x00000000
        /*0050*/ 	.short	0x0001
        /*0052*/ 	.short	0x0008
        /*0054*/ 	.byte	0x00, 0xf4, 0x21, 0x00


	//----- nvinfo : EIATTR_KPARAM_INFO
	.align		4
.L_20:
        /*0058*/ 	.byte	0x04, 0x17
        /*005a*/ 	.short	(.L_22 - .L_21)
.L_21:
        /*005c*/ 	.word	0x00000000
        /*0060*/ 	.short	0x0000
        /*0062*/ 	.short	0x0000
        /*0064*/ 	.byte	0x00, 0xf4, 0x21, 0x00


	//----- nvinfo : EIATTR_SPARSE_MMA_MASK
	.align		4
.L_22:
        /*0068*/ 	.byte	0x03, 0x50
        /*006a*/ 	.short	0x0000


	//----- nvinfo : EIATTR_MAXREG_COUNT
	.align		4
        /*006c*/ 	.byte	0x03, 0x1b
        /*006e*/ 	.short	0x00ff


	//----- nvinfo : EIATTR_EXIT_INSTR_OFFSETS
	.align		4
        /*0070*/ 	.byte	0x04, 0x1c
        /*0072*/ 	.short	(.L_24 - .L_23)


	//   ....[0]....
.L_23:
        /*0074*/ 	.word	0x00000570


	//----- nvinfo : EIATTR_REQNTID
	.align		4
.L_24:
        /*0078*/ 	.byte	0x04, 0x10
        /*007a*/ 	.short	(.L_26 - .L_25)
.L_25:
        /*007c*/ 	.word	0x00000100
        /*0080*/ 	.word	0x00000001
        /*0084*/ 	.word	0x00000001


	//----- nvinfo : EIATTR_CBANK_PARAM_SIZE
	.align		4
.L_26:
        /*0088*/ 	.byte	0x03, 0x19
        /*008a*/ 	.short	0x002c


	//----- nvinfo : EIATTR_PARAM_CBANK
	.align		4
        /*008c*/ 	.byte	0x04, 0x0a
        /*008e*/ 	.short	(.L_28 - .L_27)
	.align		4
.L_27:
        /*0090*/ 	.word	index@(.nv.constant0.triton_poi_fused_add_convolution_elu_mul_15)
        /*0094*/ 	.short	0x0210
        /*0096*/ 	.short	0x002c


	//----- nvinfo : EIATTR_SW_WAR
	.align		4
.L_28:
        /*0098*/ 	.byte	0x04, 0x36
        /*009a*/ 	.short	(.L_30 - .L_29)
.L_29:
        /*009c*/ 	.word	0x00000008
.L_30:


//--------------------- .nv.callgraph             --------------------------
	.section	.nv.callgraph,"",@"SHT_CUDA_CALLGRAPH"
	.align	4
	.sectionentsize	8
	.align		4
        /*0000*/ 	.word	0x00000000
	.align		4
        /*0004*/ 	.word	0xffffffff
	.align		4
        /*0008*/ 	.word	0x00000000
	.align		4
        /*000c*/ 	.word	0xfffffffe
	.align		4
        /*0010*/ 	.word	0x00000000
	.align		4
        /*0014*/ 	.word	0xfffffffd
	.align		4
        /*0018*/ 	.word	0x00000000
	.align		4
        /*001c*/ 	.word	0xfffffffc


//--------------------- .nv.constant4             --------------------------
	.section	.nv.constant4,"a",@progbits
	.align	8
	.align		8
.nv.constant4:
        /*0000*/ 	.dword	_$_str


//--------------------- .text.triton_poi_fused_add_convolution_elu_mul_15 --------------------------
	.section	.text.triton_poi_fused_add_convolution_elu_mul_15,"ax",@progbits
	.align	128
        .global         triton_poi_fused_add_convolution_elu_mul_15
        .type           triton_poi_fused_add_convolution_elu_mul_15,@function
        .size           triton_poi_fused_add_convolution_elu_mul_15,(.L_x_1 - triton_poi_fused_add_convolution_elu_mul_15)
        .other          triton_poi_fused_add_convolution_elu_mul_15,@"STO_CUDA_ENTRY STV_DEFAULT"
triton_poi_fused_add_convolution_elu_mul_15:
.text.triton_poi_fused_add_convolution_elu_mul_15:
[----:B------:R-:W-:Y:S01]  /*0000*/  LDC R1, c[0x0][0x28] ;  /* 0x00000a00ff017b82 */ /* 0x000fe20000000800 */
[----:B------:R-:W1:Y:S07]  /*0010*/  S2R R0, SR_TID.X ;  /* 0x0000000000007919 */ /* 0x000e6e0000002100 */
[----:B------:R-:W2:Y:S01]  /*0020*/  LDC.64 R6, c[0x0][0x218] ;  /* 0x00008600ff067b82 */ /* 0x000ea20000000a00 */
[----:B------:R-:W-:Y:S01]  /*0030*/  ULDC.64 UR4, c[0x0][0x208] ;  /* 0x0000820000047ab9 */ /* 0x000fe20000000a00 */
[----:B------:R-:W3:Y:S06]  /*0040*/  S2R R11, SR_CTAID.X ;  /* 0x00000000000b7919 */ /* 0x000eec0000002500 */
[----:B------:R-:W4:Y:S08]  /*0050*/  LDC.64 R2, c[0x0][0x210] ;  /* 0x00008400ff027b82 */ /* 0x000f300000000a00 */
[----:B------:R-:W5:Y:S08]  /*0060*/  LDC.64 R8, c[0x0][0x220] ;  /* 0x00008800ff087b82 */ /* 0x000f700000000a00 */
[----:B------:R-:W5:Y:S01]  /*0070*/  LDC.64 R4, c[0x0][0x228] ;  /* 0x00008a00ff047b82 */ /* 0x000f620000000a00 */
[----:B-1----:R-:W-:-:S04]  /*0080*/  SHF.L.U32 R0, R0, 0x1, RZ ;  /* 0x0000000100007819 */ /* 0x002fc800000006ff */
[----:B------:R-:W-:Y:S02]  /*0090*/  LOP3.LUT R0, R0, 0x1fe, RZ, 0xc0, !PT ;  /* 0x000001fe00007812 */ /* 0x000fe400078ec0ff */
[----:B---3--:R-:W-:Y:S02]  /*00a0*/  SHF.R.S32.HI R10, RZ, 0x16, R11 ;  /* 0x00000016ff0a7819 */ /* 0x008fe4000001140b */
[----:B------:R-:W-:Y:S02]  /*00b0*/  LEA R0, R11, R0, 0x9 ;  /* 0x000000000b007211 */ /* 0x000fe400078e48ff */
[----:B------:R-:W-:-:S03]  /*00c0*/  SGXT R11, R10, 0x1 ;  /* 0x000000010a0b781a */ /* 0x000fc60000000200 */
[----:B----4-:R-:W-:Y:S01]  /*00d0*/  IMAD.WIDE R2, R0, 0x4, R2 ;  /* 0x0000000400027825 */ /* 0x010fe200078e0202 */
[----:B------:R-:W-:-:S04]  /*00e0*/  LEA.HI R11, R11, R0, RZ, 0x7 ;  /* 0x000000000b0b7211 */ /* 0x000fc800078f38ff */
[----:B------:R-:W-:-:S04]  /*00f0*/  LOP3.LUT R11, R11, 0xffffff80, RZ, 0xc0, !PT ;  /* 0xffffff800b0b7812 */ /* 0x000fc800078ec0ff */
[----:B------:R-:W-:-:S05]  /*0100*/  IADD3 R13, R0, -R11, RZ ;  /* 0x8000000b000d7210 */ /* 0x000fca0007ffe0ff */
[----:B--2---:R-:W-:-:S04]  /*0110*/  IMAD.WIDE R10, R13, 0x4, R6 ;  /* 0x000000040d0a7825 */ /* 0x004fc800078e0206 */
[C---:B-----5:R-:W-:Y:S02]  /*0120*/  IMAD.WIDE R8, R13.reuse, 0x4, R8 ;  /* 0x000000040d087825 */ /* 0x060fe400078e0208 */
[----:B------:R-:W2:Y:S02]  /*0130*/  LDG.E.EL.64 R10, desc[UR4][R10.64] ;  /* 0x000000040a0a7981 */ /* 0x000ea4000c2e1b00 */
[----:B0-----:R-:W-:Y:S02]  /*0140*/  IMAD.WIDE R12, R13, 0x4, R4 ;  /* 0x000000040d0c7825 */ /* 0x001fe400078e0204 */
[----:B------:R-:W2:Y:S04]  /*0150*/  LDG.E.64 R4, desc[UR4][R2.64] ;  /* 0x0000000402047981 */ /* 0x000ea8000c1e1b00 */
[----:B------:R-:W3:Y:S04]  /*0160*/  LDG.E.EL.64 R6, desc[UR4][R8.64] ;  /* 0x0000000408067981 */ /* 0x000ee8000c2e1b00 */
[----:B------:R-:W3:Y:S01]  /*0170*/  LDG.E.EL.64 R12, desc[UR4][R12.64] ;  /* 0x000000040c0c7981 */ /* 0x000ee2000c2e1b00 */
[----:B--2---:R-:W-:Y:S01]  /*0180*/  FADD R4, R4, R10 ;  /* 0x0000000a04047221 */ /* 0x004fe20000000000 */
[----:B------:R-:W-:-:S03]  /*0190*/  FADD R5, R5, R11 ;  /* 0x0000000b05057221 */ /* 0x000fc60000000000 */
[----:B---3--:R-:W-:Y:S01]  /*01a0*/  FFMA R6, R6, R4, R12 ;  /* 0x0000000406067223 */ /* 0x008fe2000000000c */
[----:B------:R-:W-:-:S03]  /*01b0*/  FFMA R7, R7, R5, R13 ;  /* 0x0000000507077223 */ /* 0x000fc6000000000d */
[----:B------:R-:W-:Y:S01]  /*01c0*/  FMUL R14, R6, 1.4426950216293334961 ;  /* 0x3fb8aa3b060e7820 */ /* 0x000fe20000400000 */
[----:B------:R-:W-:-:S05]  /*01d0*/  FMUL R15, R7, 1.4426950216293334961 ;  /* 0x3fb8aa3b070f7820 */ /* 0x000fca0000400000 */
[----:B------:R-:W0:Y:S01]  /*01e0*/  FRND R14, R14 ;  /* 0x0000000e000e7307 */ /* 0x000e220000201000 */
[----:B------:R-:W-:Y:S01]  /*01f0*/  FADD.FTZ R10, |R6|, -RZ ;  /* 0x800000ff060a7221 */ /* 0x000fe20000010200 */
[----:B------:R-:W-:-:S06]  /*0200*/  FADD.FTZ R8, |R7|, -RZ ;  /* 0x800000ff07087221 */ /* 0x000fcc0000010200 */
[----:B------:R-:W1:Y:S01]  /*0210*/  FRND R15, R15 ;  /* 0x0000000f000f7307 */ /* 0x000e620000201000 */
[----:B------:R-:W-:Y:S02]  /*0220*/  FSETP.GEU.AND P0, PT, R10, 0.40999999642372131348, PT ;  /* 0x3ed1eb850a00780b */ /* 0x000fe40003f0e000 */
[----:B------:R-:W-:Y:S01]  /*0230*/  FSETP.GEU.AND P1, PT, R8, 0.40999999642372131348, PT ;  /* 0x3ed1eb850800780b */ /* 0x000fe20003f2e000 */
[----:B------:R-:W-:Y:S01]  /*0240*/  HFMA2.MMA R13, -RZ, RZ, 0.83837890625, -4044 ;  /* 0x3ab5ebe6ff0d7435 */ /* 0x000fe200000001ff */
[----:B0-----:R-:W-:-:S04]  /*0250*/  FSEL R9, R14, RZ, P0 ;  /* 0x000000ff0e097208 */ /* 0x001fc80000000000 */
[----:B------:R-:W-:Y:S02]  /*0260*/  FSETP.NEU.AND P4, PT, R9, 128, PT ;  /* 0x430000000900780b */ /* 0x000fe40003f8d000 */
[----:B-1----:R-:W-:Y:S01]  /*0270*/  FSEL R8, R15, RZ, P1 ;  /* 0x000000ff0f087208 */ /* 0x002fe20000800000 */
[C---:B------:R-:W-:Y:S01]  /*0280*/  FFMA.FTZ R12, -R9.reuse, 0.693145751953125, R6 ;  /* 0x3f317200090c7823 */ /* 0x040fe20000010106 */
[----:B------:R-:W-:-:S03]  /*0290*/  FSEL R10, R9, 127, P4 ;  /* 0x42fe0000090a7808 */ /* 0x000fc60002000000 */
[C---:B------:R-:W-:Y:S01]  /*02a0*/  FFMA.FTZ R11, -R8.reuse, 0.693145751953125, R7 ;  /* 0x3f317200080b7823 */ /* 0x040fe20000010107 */
[----:B------:R-:W-:Y:S01]  /*02b0*/  FFMA.FTZ R9, -R9, 1.428606765330187045e-06, R12 ;  /* 0x35bfbe8e09097823 */ /* 0x000fe2000001010c */
[C---:B------:R-:W-:Y:S02]  /*02c0*/  FSETP.NEU.AND P2, PT, R8.reuse, 128, PT ;  /* 0x430000000800780b */ /* 0x040fe40003f4d000 */
[C---:B------:R-:W-:Y:S01]  /*02d0*/  FFMA.FTZ R16, -R8.reuse, 1.428606765330187045e-06, R11 ;  /* 0x35bfbe8e08107823 */ /* 0x040fe2000001010b */
[CC--:B------:R-:W-:Y:S01]  /*02e0*/  FFMA.FTZ R14, R9.reuse, R13.reuse, 0.0083824126049876213074 ;  /* 0x3c095663090e7423 */ /* 0x0c0fe2000001000d */
[----:B------:R-:W-:Y:S02]  /*02f0*/  FSEL R11, R8, 127, P2 ;  /* 0x42fe0000080b7808 */ /* 0x000fe40001000000 */
[C---:B------:R-:W-:Y:S01]  /*0300*/  FFMA.FTZ R13, R16.reuse, R13, 0.0083824126049876213074 ;  /* 0x3c095663100d7423 */ /* 0x040fe2000001000d */
[C---:B------:R-:W-:Y:S01]  /*0310*/  FFMA.FTZ R14, R9.reuse, R14, 0.041667830199003219604 ;  /* 0x3d2aabe3090e7423 */ /* 0x040fe2000001000e */
[----:B------:R-:W0:Y:S02]  /*0320*/  MUFU.EX2 R12, R10 ;  /* 0x0000000a000c7308 */ /* 0x000e240000000800 */
[----:B------:R-:W-:Y:S01]  /*0330*/  FFMA.FTZ R15, R16, R13, 0.041667830199003219604 ;  /* 0x3d2aabe3100f7423 */ /* 0x000fe2000001000d */
[----:B------:R-:W-:-:S05]  /*0340*/  FFMA.FTZ R14, R9, R14, 0.16666397452354431152 ;  /* 0x3e2aa9f6090e7423 */ /* 0x000fca000001000e */
[----:B------:R-:W1:Y:S01]  /*0350*/  MUFU.EX2 R13, R11 ;  /* 0x0000000b000d7308 */ /* 0x000e620000000800 */
[----:B------:R-:W-:Y:S01]  /*0360*/  FFMA.FTZ R15, R16, R15, 0.16666397452354431152 ;  /* 0x3e2aa9f6100f7423 */ /* 0x000fe2000001000f */
[----:B------:R-:W-:-:S03]  /*0370*/  FFMA.FTZ R14, R9, R14, 0.49999994039535522461 ;  /* 0x3efffffe090e7423 */ /* 0x000fc6000001000e */
[----:B------:R-:W-:Y:S01]  /*0380*/  FFMA.FTZ R15, R16, R15, 0.49999994039535522461 ;  /* 0x3efffffe100f7423 */ /* 0x000fe2000001000f */
[----:B------:R-:W-:-:S03]  /*0390*/  FMUL R14, R9, R14 ;  /* 0x0000000e090e7220 */ /* 0x000fc60000400000 */
[C---:B------:R-:W-:Y:S01]  /*03a0*/  FMUL R17, R16.reuse, R15 ;  /* 0x0000000f10117220 */ /* 0x040fe20000400000 */
[----:B------:R-:W-:Y:S02]  /*03b0*/  FFMA.FTZ R15, R9, R14, R9 ;  /* 0x0000000e090f7223 */ /* 0x000fe40000010009 */
[----:B------:R-:W2:Y:S01]  /*03c0*/  LDC.64 R8, c[0x0][0x230] ;  /* 0x00008c00ff087b82 */ /* 0x000ea20000000a00 */
[----:B------:R-:W-:Y:S01]  /*03d0*/  FFMA.FTZ R16, R16, R17, R16 ;  /* 0x0000001110107223 */ /* 0x000fe20000010010 */
[----:B0-----:R-:W-:Y:S01]  /*03e0*/  FADD R17, R12, -1 ;  /* 0xbf8000000c117421 */ /* 0x001fe20000000000 */
[C---:B-1----:R-:W-:Y:S01]  /*03f0*/  FADD R14, R13.reuse, -1 ;  /* 0xbf8000000d0e7421 */ /* 0x042fe20000000000 */
[----:B------:R-:W-:Y:S02]  /*0400*/  FSETP.NEU.AND P1, PT, R6, RZ, PT ;  /* 0x000000ff0600720b */ /* 0x000fe40003f2d000 */
[----:B------:R-:W-:Y:S01]  /*0410*/  FFMA.FTZ R12, R12, R15, R17 ;  /* 0x0000000f0c0c7223 */ /* 0x000fe20000010011 */
[----:B------:R-:W-:Y:S01]  /*0420*/  FFMA.FTZ R13, R13, R16, R14 ;  /* 0x000000100d0d7223 */ /* 0x000fe2000001000e */
[----:B------:R-:W-:-:S02]  /*0430*/  FSETP.NEU.AND P0, PT, R7, RZ, PT ;  /* 0x000000ff0700720b */ /* 0x000fc40003f0d000 */
[----:B------:R-:W-:Y:S01]  /*0440*/  FSETP.GT.AND P3, PT, R11, 128, PT ;  /* 0x430000000b00780b */ /* 0x000fe20003f64000 */
[----:B------:R-:W-:Y:S01]  /*0450*/  @!P2 FADD R13, R13, R13 ;  /* 0x0000000d0d0da221 */ /* 0x000fe20000000000 */
[----:B------:R-:W-:Y:S01]  /*0460*/  @!P4 FADD R12, R12, R12 ;  /* 0x0000000c0c0cc221 */ /* 0x000fe20000000000 */
[C---:B------:R-:W-:Y:S02]  /*0470*/  FSETP.GT.AND P4, PT, R10.reuse, 128, PT ;  /* 0x430000000a00780b */ /* 0x040fe40003f84000 */
[----:B------:R-:W-:Y:S02]  /*0480*/  FSETP.GEU.AND P2, PT, R11, -25, PT ;  /* 0xc1c800000b00780b */ /* 0x000fe40003f4e000 */
[----:B------:R-:W-:Y:S02]  /*0490*/  FSEL R13, R13, +INF , !P3 ;  /* 0x7f8000000d0d7808 */ /* 0x000fe40005800000 */
[----:B------:R-:W-:Y:S02]  /*04a0*/  FSETP.GEU.AND P3, PT, R10, -25, PT ;  /* 0xc1c800000a00780b */ /* 0x000fe40003f6e000 */
[----:B------:R-:W-:Y:S01]  /*04b0*/  FSEL R12, R12, +INF , !P4 ;  /* 0x7f8000000c0c7808 */ /* 0x000fe20006000000 */
[----:B------:R-:W-:Y:S01]  /*04c0*/  FADD R11, R6, R6 ;  /* 0x00000006060b7221 */ /* 0x000fe20000000000 */
[----:B------:R-:W-:Y:S01]  /*04d0*/  FSEL R10, R13, -1, P2 ;  /* 0xbf8000000d0a7808 */ /* 0x000fe20001000000 */
[----:B------:R-:W-:Y:S01]  /*04e0*/  @!P0 FADD R10, R7, R7 ;  /* 0x00000007070a8221 */ /* 0x000fe20000000000 */
[----:B------:R-:W-:-:S02]  /*04f0*/  @P1 FSEL R11, R12, -1, P3 ;  /* 0xbf8000000c0b1808 */ /* 0x000fc40001800000 */
[----:B------:R-:W-:Y:S02]  /*0500*/  FSETP.GT.AND P1, PT, R6, RZ, PT ;  /* 0x000000ff0600720b */ /* 0x000fe40003f24000 */
[C---:B------:R-:W-:Y:S01]  /*0510*/  FSETP.GT.AND P0, PT, R7.reuse, RZ, PT ;  /* 0x000000ff0700720b */ /* 0x040fe20003f04000 */
[----:B--2---:R-:W-:Y:S01]  /*0520*/  IMAD.WIDE R8, R0, 0x4, R8 ;  /* 0x0000000400087825 */ /* 0x004fe200078e0208 */
[----:B------:R-:W-:Y:S02]  /*0530*/  FSEL R6, R6, R11, P1 ;  /* 0x0000000b06067208 */ /* 0x000fe40000800000 */
[----:B------:R-:W-:Y:S01]  /*0540*/  FSEL R7, R7, R10, P0 ;  /* 0x0000000a07077208 */ /* 0x000fe20000000000 */
[----:B------:R-:W-:Y:S04]  /*0550*/  STG.E.64 desc[UR4][R2.64], R4 ;  /* 0x0000000402007986 */ /* 0x000fe8000c101b04 */
[----:B------:R-:W-:Y:S01]  /*0560*/  STG.E.64 desc[UR4][R8.64], R6 ;  /* 0x0000000608007986 */ /* 0x000fe2000c101b04 */
[----:B------:R-:W-:Y:S05]  /*0570*/  EXIT ;  /* 0x000000000000794d */ /* 0x000fea0003800000 */
.L_x_0:
[----:B------:R-:W-:-:S00]  /*0580*/  BRA `(.L_x_0) ;  /* 0xfffffffc00fc7947 */ /* 0x000fc0000383ffff */
[----:B------:R-:W-:-:S00]  /*0590*/  NOP ;  /* 0x0000000000007918 */ /* 0x000fc00000000000 */
        /* <DEDUP_REMOVED lines=14> */
.L_x_1:


//--------------------- .nv.global.init           --------------------------
	.section	.nv.global.init,"aw",@progbits
.nv.global.init:
	.type		_$_str,@object
	.size		_$_str,(.L_0 - _$_str)
_$_str:
        /*0000*/ 	.byte	0x5f, 0x5f, 0x43, 0x55, 0x44, 0x41, 0x5f, 0x46, 0x54, 0x5a, 0x00
.L_0:


//--------------------- .nv.constant0.triton_poi_fused_add_convolution_elu_mul_15 --------------------------
	.section	.nv.constant0.triton_poi_fused_add_convolution_elu_mul_15,"a",@progbits
	.sectionflags	@""
	.align	4
.nv.constant0.triton_poi_fused_add_convolution_elu_mul_15:
	.zero		572
